//
// Generated by NVIDIA NVVM Compiler
//
// Compiler Build ID: CL-36424714
// Cuda compilation tools, release 13.0, V13.0.88
// Based on NVVM 20.0.0
//

.version 9.0
.target sm_100
.address_size 64

	// .globl	_Z20reduce_global_atomicPKfiPf
.extern .shared .align 16 .b8 s[];

.visible .entry _Z20reduce_global_atomicPKfiPf(
	.param .u64 .ptr .align 1 _Z20reduce_global_atomicPKfiPf_param_0,
	.param .u32 _Z20reduce_global_atomicPKfiPf_param_1,
	.param .u64 .ptr .align 1 _Z20reduce_global_atomicPKfiPf_param_2
)
{
	.reg .pred 	%p<2>;
	.reg .b32 	%r<6>;
	.reg .b32 	%f<3>;
	.reg .b64 	%rd<7>;

	ld.param.u64 	%rd1, [_Z20reduce_global_atomicPKfiPf_param_0];
	ld.param.u32 	%r2, [_Z20reduce_global_atomicPKfiPf_param_1];
	ld.param.u64 	%rd2, [_Z20reduce_global_atomicPKfiPf_param_2];
	mov.u32 	%r3, %ctaid.x;
	mov.u32 	%r4, %ntid.x;
	mov.u32 	%r5, %tid.x;
	mad.lo.s32 	%r1, %r3, %r4, %r5;
	setp.ge.s32 	%p1, %r1, %r2;
	@%p1 bra 	$L__BB0_2;
	cvta.to.global.u64 	%rd3, %rd1;
	cvta.to.global.u64 	%rd4, %rd2;
	mul.wide.s32 	%rd5, %r1, 4;
	add.s64 	%rd6, %rd3, %rd5;
	ld.global.f32 	%f1, [%rd6];
	atom.global.add.f32 	%f2, [%rd4], %f1;
$L__BB0_2:
	ret;

}
	// .globl	_Z19reduce_shared_blockPKfiPf
.visible .entry _Z19reduce_shared_blockPKfiPf(
	.param .u64 .ptr .align 1 _Z19reduce_shared_blockPKfiPf_param_0,
	.param .u32 _Z19reduce_shared_blockPKfiPf_param_1,
	.param .u64 .ptr .align 1 _Z19reduce_shared_blockPKfiPf_param_2
)
{
	.reg .pred 	%p<6>;
	.reg .b32 	%r<14>;
	.reg .b32 	%f<10>;
	.reg .b64 	%rd<7>;

	ld.param.u64 	%rd1, [_Z19reduce_shared_blockPKfiPf_param_0];
	ld.param.u32 	%r7, [_Z19reduce_shared_blockPKfiPf_param_1];
	ld.param.u64 	%rd2, [_Z19reduce_shared_blockPKfiPf_param_2];
	mov.u32 	%r1, %tid.x;
	mov.u32 	%r8, %ctaid.x;
	mov.u32 	%r13, %ntid.x;
	mad.lo.s32 	%r3, %r8, %r13, %r1;
	setp.ge.s32 	%p1, %r3, %r7;
	mov.f32 	%f9, 0f00000000;
	@%p1 bra 	$L__BB1_2;
	cvta.to.global.u64 	%rd3, %rd1;
	mul.wide.s32 	%rd4, %r3, 4;
	add.s64 	%rd5, %rd3, %rd4;
	ld.global.f32 	%f9, [%rd5];
$L__BB1_2:
	shl.b32 	%r9, %r1, 2;
	mov.u32 	%r10, s;
	add.s32 	%r4, %r10, %r9;
	st.shared.f32 	[%r4], %f9;
	bar.sync 	0;
	setp.lt.u32 	%p2, %r13, 2;
	@%p2 bra 	$L__BB1_6;
$L__BB1_3:
	shr.u32 	%r6, %r13, 1;
	setp.ge.u32 	%p3, %r1, %r6;
	@%p3 bra 	$L__BB1_5;
	shl.b32 	%r11, %r6, 2;
	add.s32 	%r12, %r4, %r11;
	ld.shared.f32 	%f4, [%r12];
	ld.shared.f32 	%f5, [%r4];
	add.f32 	%f6, %f4, %f5;
	st.shared.f32 	[%r4], %f6;
$L__BB1_5:
	bar.sync 	0;
	setp.gt.u32 	%p4, %r13, 3;
	mov.u32 	%r13, %r6;
	@%p4 bra 	$L__BB1_3;
$L__BB1_6:
	setp.ne.s32 	%p5, %r1, 0;
	@%p5 bra 	$L__BB1_8;
	ld.shared.f32 	%f7, [s];
	cvta.to.global.u64 	%rd6, %rd2;
	atom.global.add.f32 	%f8, [%rd6], %f7;
$L__BB1_8:
	ret;

}


// ===== COMPILED SASS (sm_100) =====

	.target	sm_100

	.elftype	@"ET_EXEC"


//--------------------- .note.nv.tkinfo           --------------------------
	.section	.note.nv.tkinfo,"",@"SHT_NOTE"
	.sectionflags	@"SHF_NOTE_NV_TKINFO"
	.tkinfo
        /*0018*/ 	.word	0x00000002
        /*0030*/ 	.string	""
        /*0030*/ 	.string	"ptxas"
        /*0030*/ 	.string	"Cuda compilation tools, release 13.0, V13.0.88"
        /*0030*/ 	.string	"Build cuda_13.0.r13.0/compiler.36424714_0"
        /*0030*/ 	.string	"-arch sm_100 -m 64 "



//--------------------- .note.nv.cuinfo           --------------------------
	.section	.note.nv.cuinfo,"",@"SHT_NOTE"
	.sectionflags	@"SHF_NOTE_NV_CUINFO"
        /*0018*/ 	.short	0x0002
        /*001a*/ 	.short	0x0064
        /*001c*/ 	.short	0x0082
	.zero		2


//--------------------- .nv.info                  --------------------------
	.section	.nv.info,"",@"SHT_CUDA_INFO"
	.align	4


	//----- nvinfo : EIATTR_REGCOUNT
	.align		4
        /*0000*/ 	.byte	0x04, 0x2f
        /*0002*/ 	.short	(.L_1 - .L_0)
	.align		4
.L_0:
        /*0004*/ 	.word	index@(_Z20reduce_global_atomicPKfiPf)
        /*0008*/ 	.word	0x00000008


	//----- nvinfo : EIATTR_FRAME_SIZE
	.align		4
.L_1:
        /*000c*/ 	.byte	0x04, 0x11
        /*000e*/ 	.short	(.L_3 - .L_2)
	.align		4
.L_2:
        /*0010*/ 	.word	index@(_Z20reduce_global_atomicPKfiPf)
        /*0014*/ 	.word	0x00000000


	//----- nvinfo : EIATTR_REGCOUNT
	.align		4
.L_3:
        /*0018*/ 	.byte	0x04, 0x2f
        /*001a*/ 	.short	(.L_5 - .L_4)
	.align		4
.L_4:
        /*001c*/ 	.word	index@(_Z19reduce_shared_blockPKfiPf)
        /*0020*/ 	.word	0x0000000a


	//----- nvinfo : EIATTR_FRAME_SIZE
	.align		4
.L_5:
        /*0024*/ 	.byte	0x04, 0x11
        /*0026*/ 	.short	(.L_7 - .L_6)
	.align		4
.L_6:
        /*0028*/ 	.word	index@(_Z19reduce_shared_blockPKfiPf)
        /*002c*/ 	.word	0x00000000


	//----- nvinfo : EIATTR_MIN_STACK_SIZE
	.align		4
.L_7:
        /*0030*/ 	.byte	0x04, 0x12
        /*0032*/ 	.short	(.L_9 - .L_8)
	.align		4
.L_8:
        /*0034*/ 	.word	index@(_Z19reduce_shared_blockPKfiPf)
        /*0038*/ 	.word	0x00000000


	//----- nvinfo : EIATTR_MIN_STACK_SIZE
	.align		4
.L_9:
        /*003c*/ 	.byte	0x04, 0x12
        /*003e*/ 	.short	(.L_11 - .L_10)
	.align		4
.L_10:
        /*0040*/ 	.word	index@(_Z20reduce_global_atomicPKfiPf)
        /*0044*/ 	.word	0x00000000
.L_11:


//--------------------- .nv.compat                --------------------------
	.section	.nv.compat,"",@"SHT_CUDA_COMPAT_INFO"
	.align	4
        /*0000*/ 	.byte	0x02, 0x09, 0x00, 0x00, 0x02, 0x02, 0x01, 0x00, 0x02, 0x05, 0x05, 0x00, 0x03, 0x07, 0x01, 0x01
        /*0010*/ 	.byte	0x02, 0x03, 0x00, 0x00, 0x02, 0x06, 0x01, 0x00, 0x04, 0x0b, 0x08, 0x00, 0x09, 0x00, 0x00, 0x00
        /*0020*/ 	.byte	0x00, 0x00, 0x00, 0x00


//--------------------- .nv.info._Z19reduce_shared_blockPKfiPf --------------------------
	.section	.nv.info._Z19reduce_shared_blockPKfiPf,"",@"SHT_CUDA_INFO"
	.sectionflags	@""
	.align	4


	//----- nvinfo : EIATTR_CUDA_API_VERSION
	.align		4
        /*0000*/ 	.byte	0x04, 0x37
        /*0002*/ 	.short	(.L_13 - .L_12)
.L_12:
        /*0004*/ 	.word	0x00000082


	//----- nvinfo : EIATTR_KPARAM_INFO
	.align		4
.L_13:
        /*0008*/ 	.byte	0x04, 0x17
        /*000a*/ 	.short	(.L_15 - .L_14)
.L_14:
        /*000c*/ 	.word	0x00000000
        /*0010*/ 	.short	0x0002
        /*0012*/ 	.short	0x0010
        /*0014*/ 	.byte	0x00, 0xf5, 0x21, 0x00


	//----- nvinfo : EIATTR_KPARAM_INFO
	.align		4
.L_15:
        /*0018*/ 	.byte	0x04, 0x17
        /*001a*/ 	.short	(.L_17 - .L_16)
.L_16:
        /*001c*/ 	.word	0x00000000
        /*0020*/ 	.short	0x0001
        /*0022*/ 	.short	0x0008
        /*0024*/ 	.byte	0x00, 0xf0, 0x11, 0x00


	//----- nvinfo : EIATTR_KPARAM_INFO
	.align		4
.L_17:
        /*0028*/ 	.byte	0x04, 0x17
        /*002a*/ 	.short	(.L_19 - .L_18)
.L_18:
        /*002c*/ 	.word	0x00000000
        /*0030*/ 	.short	0x0000
        /*0032*/ 	.short	0x0000
        /*0034*/ 	.byte	0x00, 0xf5, 0x21, 0x00


	//----- nvinfo : EIATTR_SPARSE_MMA_MASK
	.align		4
.L_19:
        /*0038*/ 	.byte	0x03, 0x50
        /*003a*/ 	.short	0x0000


	//----- nvinfo : EIATTR_MAXREG_COUNT
	.align		4
        /*003c*/ 	.byte	0x03, 0x1b
        /*003e*/ 	.short	0x00ff


	//----- nvinfo : EIATTR_NUM_BARRIERS
	.align		4
        /*0040*/ 	.byte	0x02, 0x4c
        /*0042*/ 	.byte	0x01
	.zero		1


	//----- nvinfo : EIATTR_MERCURY_ISA_VERSION
	.align		4
        /*0044*/ 	.byte	0x03, 0x5f
        /*0046*/ 	.short	0x0101


	//----- nvinfo : EIATTR_VRC_CTA_INIT_COUNT
	.align		4
        /*0048*/ 	.byte	0x02, 0x4a
	.zero		1
	.zero		1


	//----- nvinfo : EIATTR_EXIT_INSTR_OFFSETS
	.align		4
        /*004c*/ 	.byte	0x04, 0x1c
        /*004e*/ 	.short	(.L_21 - .L_20)


	//   ....[0]....
.L_20:
        /*0050*/ 	.word	0x00000200


	//   ....[1]....
        /*0054*/ 	.word	0x00000270


	//----- nvinfo : EIATTR_CBANK_PARAM_SIZE
	.align		4
.L_21:
        /*0058*/ 	.byte	0x03, 0x19
        /*005a*/ 	.short	0x0018


	//----- nvinfo : EIATTR_PARAM_CBANK
	.align		4
        /*005c*/ 	.byte	0x04, 0x0a
        /*005e*/ 	.short	(.L_23 - .L_22)
	.align		4
.L_22:
        /*0060*/ 	.word	index@(.nv.constant0._Z19reduce_shared_blockPKfiPf)
        /*0064*/ 	.short	0x0380
        /*0066*/ 	.short	0x0018


	//----- nvinfo : EIATTR_SW_WAR
	.align		4
.L_23:
        /*0068*/ 	.byte	0x04, 0x36
        /*006a*/ 	.short	(.L_25 - .L_24)
.L_24:
        /*006c*/ 	.word	0x00000008
.L_25:


//--------------------- .nv.info._Z20reduce_global_atomicPKfiPf --------------------------
	.section	.nv.info._Z20reduce_global_atomicPKfiPf,"",@"SHT_CUDA_INFO"
	.sectionflags	@""
	.align	4


	//----- nvinfo : EIATTR_CUDA_API_VERSION
	.align		4
        /*0000*/ 	.byte	0x04, 0x37
        /*0002*/ 	.short	(.L_27 - .L_26)
.L_26:
        /*0004*/ 	.word	0x00000082


	//----- nvinfo : EIATTR_KPARAM_INFO
	.align		4
.L_27:
        /*0008*/ 	.byte	0x04, 0x17
        /*000a*/ 	.short	(.L_29 - .L_28)
.L_28:
        /*000c*/ 	.word	0x00000000
        /*0010*/ 	.short	0x0002
        /*0012*/ 	.short	0x0010
        /*0014*/ 	.byte	0x00, 0xf5, 0x21, 0x00


	//----- nvinfo : EIATTR_KPARAM_INFO
	.align		4
.L_29:
        /*0018*/ 	.byte	0x04, 0x17
        /*001a*/ 	.short	(.L_31 - .L_30)
.L_30:
        /*001c*/ 	.word	0x00000000
        /*0020*/ 	.short	0x0001
        /*0022*/ 	.short	0x0008
        /*0024*/ 	.byte	0x00, 0xf0, 0x11, 0x00


	//----- nvinfo : EIATTR_KPARAM_INFO
	.align		4
.L_31:
        /*0028*/ 	.byte	0x04, 0x17
        /*002a*/ 	.short	(.L_33 - .L_32)
.L_32:
        /*002c*/ 	.word	0x00000000
        /*0030*/ 	.short	0x0000
        /*0032*/ 	.short	0x0000
        /*0034*/ 	.byte	0x00, 0xf5, 0x21, 0x00


	//----- nvinfo : EIATTR_SPARSE_MMA_MASK
	.align		4
.L_33:
        /*0038*/ 	.byte	0x03, 0x50
        /*003a*/ 	.short	0x0000


	//----- nvinfo : EIATTR_MAXREG_COUNT
	.align		4
        /*003c*/ 	.byte	0x03, 0x1b
        /*003e*/ 	.short	0x00ff


	//----- nvinfo : EIATTR_MERCURY_ISA_VERSION
	.align		4
        /*0040*/ 	.byte	0x03, 0x5f
        /*0042*/ 	.short	0x0101


	//----- nvinfo : EIATTR_VRC_CTA_INIT_COUNT
	.align		4
        /*0044*/ 	.byte	0x02, 0x4a
	.zero		1
	.zero		1


	//----- nvinfo : EIATTR_EXIT_INSTR_OFFSETS
	.align		4
        /*0048*/ 	.byte	0x04, 0x1c
        /*004a*/ 	.short	(.L_35 - .L_34)


	//   ....[0]....
.L_34:
        /*004c*/ 	.word	0x00000070


	//   ....[1]....
        /*0050*/ 	.word	0x000000e0


	//----- nvinfo : EIATTR_CBANK_PARAM_SIZE
	.align		4
.L_35:
        /*0054*/ 	.byte	0x03, 0x19
        /*0056*/ 	.short	0x0018


	//----- nvinfo : EIATTR_PARAM_CBANK
	.align		4
        /*0058*/ 	.byte	0x04, 0x0a
        /*005a*/ 	.short	(.L_37 - .L_36)
	.align		4
.L_36:
        /*005c*/ 	.word	index@(.nv.constant0._Z20reduce_global_atomicPKfiPf)
        /*0060*/ 	.short	0x0380
        /*0062*/ 	.short	0x0018


	//----- nvinfo : EIATTR_SW_WAR
	.align		4
.L_37:
        /*0064*/ 	.byte	0x04, 0x36
        /*0066*/ 	.short	(.L_39 - .L_38)
.L_38:
        /*0068*/ 	.word	0x00000008
.L_39:


//--------------------- .nv.callgraph             --------------------------
	.section	.nv.callgraph,"",@"SHT_CUDA_CALLGRAPH"
	.align	4
	.sectionentsize	8
	.align		4
        /*0000*/ 	.word	0x00000000
	.align		4
        /*0004*/ 	.word	0xffffffff
	.align		4
        /*0008*/ 	.word	0x00000000
	.align		4
        /*000c*/ 	.word	0xfffffffe
	.align		4
        /*0010*/ 	.word	0x00000000
	.align		4
        /*0014*/ 	.word	0xfffffffd
	.align		4
        /*0018*/ 	.word	0x00000000
	.align		4
        /*001c*/ 	.word	0xfffffffc


//--------------------- .text._Z19reduce_shared_blockPKfiPf --------------------------
	.section	.text._Z19reduce_shared_blockPKfiPf,"ax",@progbits
	.align	128
        .global         _Z19reduce_shared_blockPKfiPf
        .type           _Z19reduce_shared_blockPKfiPf,@function
        .size           _Z19reduce_shared_blockPKfiPf,(.L_x_4 - _Z19reduce_shared_blockPKfiPf)
        .other          _Z19reduce_shared_blockPKfiPf,@"STO_CUDA_ENTRY STV_DEFAULT"
_Z19reduce_shared_blockPKfiPf:
.text._Z19reduce_shared_blockPKfiPf:
[----:B------:R-:W-:Y:S01]  /*0000*/  LDC R1, c[0x0][0x37c] ;  /* 0x0000df00ff017b82 */ /* 0x000fe20000000800 */
[----:B------:R-:W0:Y:S07]  /*0010*/  S2R R7, SR_TID.X ;  /* 0x0000000000077919 */ /* 0x000e2e0000002100 */
[----:B------:R-:W0:Y:S01]  /*0020*/  S2UR UR4, SR_CTAID.X ;  /* 0x00000000000479c3 */ /* 0x000e220000002500 */
[----:B------:R-:W1:Y:S01]  /*0030*/  LDCU UR5, c[0x0][0x388] ;  /* 0x00007100ff0577ac */ /* 0x000e620008000800 */
[----:B------:R-:W-:Y:S01]  /*0040*/  IMAD.MOV.U32 R4, RZ, RZ, RZ ;  /* 0x000000ffff047224 */ /* 0x000fe200078e00ff */
[----:B------:R-:W2:Y:S05]  /*0050*/  LDCU.64 UR6, c[0x0][0x358] ;  /* 0x00006b00ff0677ac */ /* 0x000eaa0008000a00 */
[----:B------:R-:W0:Y:S02]  /*0060*/  LDC R0, c[0x0][0x360] ;  /* 0x0000d800ff007b82 */ /* 0x000e240000000800 */
[----:B0-----:R-:W-:-:S05]  /*0070*/  IMAD R5, R0, UR4, R7 ;  /* 0x0000000400057c24 */ /* 0x001fca000f8e0207 */
[----:B-1----:R-:W-:-:S13]  /*0080*/  ISETP.GE.AND P0, PT, R5, UR5, PT ;  /* 0x0000000505007c0c */ /* 0x002fda000bf06270 */
[----:B------:R-:W0:Y:S02]  /*0090*/  @!P0 LDC.64 R2, c[0x0][0x380] ;  /* 0x0000e000ff028b82 */ /* 0x000e240000000a00 */
[----:B0-----:R-:W-:-:S05]  /*00a0*/  @!P0 IMAD.WIDE R2, R5, 0x4, R2 ;  /* 0x0000000405028825 */ /* 0x001fca00078e0202 */
[----:B--2---:R-:W2:Y:S01]  /*00b0*/  @!P0 LDG.E R4, desc[UR6][R2.64] ;  /* 0x0000000602048981 */ /* 0x004ea2000c1e1900 */
[----:B------:R-:W0:Y:S01]  /*00c0*/  S2UR UR5, SR_CgaCtaId ;  /* 0x00000000000579c3 */ /* 0x000e220000008800 */
[----:B------:R-:W-:Y:S01]  /*00d0*/  UMOV UR4, 0x400 ;  /* 0x0000040000047882 */ /* 0x000fe20000000000 */
[----:B------:R-:W-:Y:S02]  /*00e0*/  ISETP.GE.U32.AND P1, PT, R0, 0x2, PT ;  /* 0x000000020000780c */ /* 0x000fe40003f26070 */
[----:B------:R-:W-:Y:S01]  /*00f0*/  ISETP.NE.AND P0, PT, R7, RZ, PT ;  /* 0x000000ff0700720c */ /* 0x000fe20003f05270 */
[----:B0-----:R-:W-:-:S06]  /*0100*/  ULEA UR4, UR5, UR4, 0x18 ;  /* 0x0000000405047291 */ /* 0x001fcc000f8ec0ff */
[----:B------:R-:W-:-:S05]  /*0110*/  LEA R5, R7, UR4, 0x2 ;  /* 0x0000000407057c11 */ /* 0x000fca000f8e10ff */
[----:B--2---:R0:W-:Y:S01]  /*0120*/  STS [R5], R4 ;  /* 0x0000000405007388 */ /* 0x0041e20000000800 */
[----:B------:R-:W-:Y:S06]  /*0130*/  BAR.SYNC.DEFER_BLOCKING 0x0 ;  /* 0x0000000000007b1d */ /* 0x000fec0000010000 */
[----:B------:R-:W-:Y:S05]  /*0140*/  @!P1 BRA `(.L_x_0) ;  /* 0x00000000002c9947 */ /* 0x000fea0003800000 */
.L_x_1:
[----:B------:R-:W-:-:S04]  /*0150*/  SHF.R.U32.HI R6, RZ, 0x1, R0 ;  /* 0x00000001ff067819 */ /* 0x000fc80000011600 */
[----:B------:R-:W-:-:S13]  /*0160*/  ISETP.GE.U32.AND P1, PT, R7, R6, PT ;  /* 0x000000060700720c */ /* 0x000fda0003f26070 */
[----:B------:R-:W-:Y:S01]  /*0170*/  @!P1 IMAD R2, R6, 0x4, R5 ;  /* 0x0000000406029824 */ /* 0x000fe200078e0205 */
[----:B------:R-:W-:Y:S05]  /*0180*/  @!P1 LDS R3, [R5] ;  /* 0x0000000005039984 */ /* 0x000fea0000000800 */
[----:B------:R-:W0:Y:S02]  /*0190*/  @!P1 LDS R2, [R2] ;  /* 0x0000000002029984 */ /* 0x000e240000000800 */
[----:B0-----:R-:W-:-:S05]  /*01a0*/  @!P1 FADD R4, R2, R3 ;  /* 0x0000000302049221 */ /* 0x001fca0000000000 */
[----:B------:R1:W-:Y:S01]  /*01b0*/  @!P1 STS [R5], R4 ;  /* 0x0000000405009388 */ /* 0x0003e20000000800 */
[----:B------:R-:W-:Y:S01]  /*01c0*/  BAR.SYNC.DEFER_BLOCKING 0x0 ;  /* 0x0000000000007b1d */ /* 0x000fe20000010000 */
[----:B------:R-:W-:Y:S01]  /*01d0*/  ISETP.GT.U32.AND P1, PT, R0, 0x3, PT ;  /* 0x000000030000780c */ /* 0x000fe20003f24070 */
[----:B------:R-:W-:-:S12]  /*01e0*/  IMAD.MOV.U32 R0, RZ, RZ, R6 ;  /* 0x000000ffff007224 */ /* 0x000fd800078e0006 */
[----:B-1----:R-:W-:Y:S05]  /*01f0*/  @P1 BRA `(.L_x_1) ;  /* 0xfffffffc00d41947 */ /* 0x002fea000383ffff */
.L_x_0:
[----:B------:R-:W-:Y:S05]  /*0200*/  @P0 EXIT ;  /* 0x000000000000094d */ /* 0x000fea0003800000 */
[----:B------:R-:W1:Y:S01]  /*0210*/  S2UR UR5, SR_CgaCtaId ;  /* 0x00000000000579c3 */ /* 0x000e620000008800 */
[----:B------:R-:W-:-:S07]  /*0220*/  UMOV UR4, 0x400 ;  /* 0x0000040000047882 */ /* 0x000fce0000000000 */
[----:B------:R-:W2:Y:S01]  /*0230*/  LDC.64 R2, c[0x0][0x390] ;  /* 0x0000e400ff027b82 */ /* 0x000ea20000000a00 */
[----:B-1----:R-:W-:-:S09]  /*0240*/  ULEA UR4, UR5, UR4, 0x18 ;  /* 0x0000000405047291 */ /* 0x002fd2000f8ec0ff */
[----:B0-----:R-:W2:Y:S04]  /*0250*/  LDS R5, [UR4] ;  /* 0x00000004ff057984 */ /* 0x001ea80008000800 */
[----:B--2---:R-:W-:Y:S01]  /*0260*/  REDG.E.ADD.F32.FTZ.RN.STRONG.GPU desc[UR6][R2.64], R5 ;  /* 0x00000005020079a6 */ /* 0x004fe2000c12f306 */
[----:B------:R-:W-:Y:S05]  /*0270*/  EXIT ;  /* 0x000000000000794d */ /* 0x000fea0003800000 */
.L_x_2:
[----:B------:R-:W-:-:S00]  /*0280*/  BRA `(.L_x_2) ;  /* 0xfffffffc00fc7947 */ /* 0x000fc0000383ffff */
[----:B------:R-:W-:-:S00]  /*0290*/  NOP ;  /* 0x0000000000007918 */ /* 0x000fc00000000000 */
        /* <DEDUP_REMOVED lines=14> */
.L_x_4:


//--------------------- .text._Z20reduce_global_atomicPKfiPf --------------------------
	.section	.text._Z20reduce_global_atomicPKfiPf,"ax",@progbits
	.align	128
        .global         _Z20reduce_global_atomicPKfiPf
        .type           _Z20reduce_global_atomicPKfiPf,@function
        .size           _Z20reduce_global_atomicPKfiPf,(.L_x_5 - _Z20reduce_global_atomicPKfiPf)
        .other          _Z20reduce_global_atomicPKfiPf,@"STO_CUDA_ENTRY STV_DEFAULT"
_Z20reduce_global_atomicPKfiPf:
.text._Z20reduce_global_atomicPKfiPf:
[----:B------:R-:W-:Y:S01]  /*0000*/  LDC R1, c[0x0][0x37c] ;  /* 0x0000df00ff017b82 */ /* 0x000fe20000000800 */
[----:B------:R-:W0:Y:S07]  /*0010*/  S2R R0, SR_TID.X ;  /* 0x0000000000007919 */ /* 0x000e2e0000002100 */
[----:B------:R-:W0:Y:S01]  /*0020*/  S2UR UR4, SR_CTAID.X ;  /* 0x00000000000479c3 */ /* 0x000e220000002500 */
[----:B------:R-:W1:Y:S07]  /*0030*/  LDCU UR5, c[0x0][0x388] ;  /* 0x00007100ff0577ac */ /* 0x000e6e0008000800 */
[----:B------:R-:W0:Y:S02]  /*0040*/  LDC R5, c[0x0][0x360] ;  /* 0x0000d800ff057b82 */ /* 0x000e240000000800 */
[----:B0-----:R-:W-:-:S05]  /*0050*/  IMAD R5, R5, UR4, R0 ;  /* 0x0000000405057c24 */ /* 0x001fca000f8e0200 */
[----:B-1----:R-:W-:-:S13]  /*0060*/  ISETP.GE.AND P0, PT, R5, UR5, PT ;  /* 0x0000000505007c0c */ /* 0x002fda000bf06270 */
[----:B------:R-:W-:Y:S05]  /*0070*/  @P0 EXIT ;  /* 0x000000000000094d */ /* 0x000fea0003800000 */
[----:B------:R-:W0:Y:S01]  /*0080*/  LDC.64 R2, c[0x0][0x380] ;  /* 0x0000e000ff027b82 */ /* 0x000e220000000a00 */
[----:B------:R-:W1:Y:S01]  /*0090*/  LDCU.64 UR4, c[0x0][0x358] ;  /* 0x00006b00ff0477ac */ /* 0x000e620008000a00 */
[----:B0-----:R-:W-:-:S06]  /*00a0*/  IMAD.WIDE R2, R5, 0x4, R2 ;  /* 0x0000000405027825 */ /* 0x001fcc00078e0202 */
[----:B-1----:R-:W2:Y:S01]  /*00b0*/  LDG.E R3, desc[UR4][R2.64] ;  /* 0x0000000402037981 */ /* 0x002ea2000c1e1900 */
[----:B------:R-:W2:Y:S03]  /*00c0*/  LDC.64 R4, c[0x0][0x390] ;  /* 0x0000e400ff047b82 */ /* 0x000ea60000000a00 */
[----:B--2---:R-:W-:Y:S01]  /*00d0*/  REDG.E.ADD.F32.FTZ.RN.STRONG.GPU desc[UR4][R4.64], R3 ;  /* 0x00000003040079a6 */ /* 0x004fe2000c12f304 */
[----:B------:R-:W-:Y:S05]  /*00e0*/  EXIT ;  /* 0x000000000000794d */ /* 0x000fea0003800000 */
.L_x_3:
        /* <DEDUP_REMOVED lines=9> */
.L_x_5:


//--------------------- .nv.shared._Z19reduce_shared_blockPKfiPf --------------------------
	.section	.nv.shared._Z19reduce_shared_blockPKfiPf,"aw",@nobits
	.sectionflags	@""
	.align	16
	.zero		1024


//--------------------- .nv.shared.reserved.0     --------------------------
	.section	.nv.shared.reserved.0,"aw",@nobits
	.weak		__nv_reservedSMEM_offset_0_alias
	.size		__nv_reservedSMEM_offset_0_alias, 0, 64
	.other		__nv_reservedSMEM_offset_0_alias,@"STO_CUDA_RESERVED_SHARED STV_DEFAULT"
__nv_reservedSMEM_offset_0_alias:
	.zero		0
	.zero		64


//--------------------- .nv.shared._Z20reduce_global_atomicPKfiPf --------------------------
	.section	.nv.shared._Z20reduce_global_atomicPKfiPf,"aw",@nobits
	.sectionflags	@""
	.align	16
	.zero		1024


//--------------------- .nv.constant0._Z19reduce_shared_blockPKfiPf --------------------------
	.section	.nv.constant0._Z19reduce_shared_blockPKfiPf,"a",@progbits
	.sectionflags	@""
	.align	4
.nv.constant0._Z19reduce_shared_blockPKfiPf:
	.zero		920


//--------------------- .nv.constant0._Z20reduce_global_atomicPKfiPf --------------------------
	.section	.nv.constant0._Z20reduce_global_atomicPKfiPf,"a",@progbits
	.sectionflags	@""
	.align	4
.nv.constant0._Z20reduce_global_atomicPKfiPf:
	.zero		920


//--------------------- SYMBOLS --------------------------

	.type		.nv.reservedSmem.offset0,@object
	.size		.nv.reservedSmem.offset0,0x4
	.type		.nv.reservedSmem.cap,@object
	.size		.nv.reservedSmem.cap,0x4
